//
// Generated by NVIDIA NVVM Compiler
//
// Compiler Build ID: CL-36424714
// Cuda compilation tools, release 13.0, V13.0.88
// Based on NVVM 20.0.0
//

.version 9.0
.target sm_100
.address_size 64

	// .globl	_Z19gpu_map_vec_mat_mulPKdS0_Pdl
// _ZZ22gpu_reduce_vec_mat_mulPdPKdlE4smem has been demoted

.visible .entry _Z19gpu_map_vec_mat_mulPKdS0_Pdl(
	.param .u64 .ptr .align 1 _Z19gpu_map_vec_mat_mulPKdS0_Pdl_param_0,
	.param .u64 .ptr .align 1 _Z19gpu_map_vec_mat_mulPKdS0_Pdl_param_1,
	.param .u64 .ptr .align 1 _Z19gpu_map_vec_mat_mulPKdS0_Pdl_param_2,
	.param .u64 _Z19gpu_map_vec_mat_mulPKdS0_Pdl_param_3
)
{
	.reg .pred 	%p<2>;
	.reg .b32 	%r<9>;
	.reg .b64 	%rd<16>;
	.reg .b64 	%fd<4>;

	ld.param.u64 	%rd2, [_Z19gpu_map_vec_mat_mulPKdS0_Pdl_param_0];
	ld.param.u64 	%rd3, [_Z19gpu_map_vec_mat_mulPKdS0_Pdl_param_1];
	ld.param.u64 	%rd4, [_Z19gpu_map_vec_mat_mulPKdS0_Pdl_param_2];
	ld.param.u64 	%rd5, [_Z19gpu_map_vec_mat_mulPKdS0_Pdl_param_3];
	mov.u32 	%r1, %ctaid.x;
	mov.u32 	%r2, %ntid.x;
	mov.u32 	%r3, %tid.x;
	mad.lo.s32 	%r4, %r1, %r2, %r3;
	cvt.s64.s32 	%rd1, %r4;
	setp.le.s64 	%p1, %rd5, %rd1;
	@%p1 bra 	$L__BB0_2;
	cvta.to.global.u64 	%rd6, %rd2;
	cvta.to.global.u64 	%rd7, %rd3;
	cvta.to.global.u64 	%rd8, %rd4;
	mov.u32 	%r5, %tid.y;
	mov.u32 	%r6, %ntid.y;
	mov.u32 	%r7, %ctaid.y;
	mad.lo.s32 	%r8, %r7, %r6, %r5;
	cvt.u64.u32 	%rd9, %r8;
	mad.lo.s64 	%rd10, %rd5, %rd1, %rd9;
	shl.b64 	%rd11, %rd10, 3;
	add.s64 	%rd12, %rd6, %rd11;
	ld.global.f64 	%fd1, [%rd12];
	mul.wide.u32 	%rd13, %r8, 8;
	add.s64 	%rd14, %rd7, %rd13;
	ld.global.f64 	%fd2, [%rd14];
	mul.f64 	%fd3, %fd1, %fd2;
	add.s64 	%rd15, %rd8, %rd11;
	st.global.f64 	[%rd15], %fd3;
$L__BB0_2:
	ret;

}
	// .globl	_Z22gpu_reduce_vec_mat_mulPdPKdl
.visible .entry _Z22gpu_reduce_vec_mat_mulPdPKdl(
	.param .u64 .ptr .align 1 _Z22gpu_reduce_vec_mat_mulPdPKdl_param_0,
	.param .u64 .ptr .align 1 _Z22gpu_reduce_vec_mat_mulPdPKdl_param_1,
	.param .u64 _Z22gpu_reduce_vec_mat_mulPdPKdl_param_2
)
{
	.reg .pred 	%p<6>;
	.reg .b32 	%r<20>;
	.reg .b64 	%rd<18>;
	.reg .b64 	%fd<6>;
	// demoted variable
	.shared .align 8 .b8 _ZZ22gpu_reduce_vec_mat_mulPdPKdlE4smem[8192];
	ld.param.u64 	%rd3, [_Z22gpu_reduce_vec_mat_mulPdPKdl_param_0];
	ld.param.u64 	%rd4, [_Z22gpu_reduce_vec_mat_mulPdPKdl_param_1];
	ld.param.u64 	%rd6, [_Z22gpu_reduce_vec_mat_mulPdPKdl_param_2];
	mov.u32 	%r9, %ctaid.x;
	mov.u32 	%r10, %ntid.x;
	mov.u32 	%r1, %tid.x;
	mad.lo.s32 	%r11, %r9, %r10, %r1;
	mov.u32 	%r2, %ctaid.y;
	mov.u32 	%r19, %ntid.y;
	mov.u32 	%r4, %tid.y;
	mad.lo.s32 	%r12, %r2, %r19, %r4;
	cvt.s64.s32 	%rd1, %r11;
	cvt.u64.u32 	%rd2, %r12;
	max.s64 	%rd7, %rd1, %rd2;
	setp.ge.s64 	%p1, %rd7, %rd6;
	shl.b32 	%r14, %r1, 8;
	mov.u32 	%r15, _ZZ22gpu_reduce_vec_mat_mulPdPKdlE4smem;
	add.s32 	%r5, %r15, %r14;
	shl.b32 	%r16, %r4, 3;
	add.s32 	%r6, %r5, %r16;
	@%p1 bra 	$L__BB1_2;
	cvta.to.global.u64 	%rd9, %rd4;
	mad.lo.s64 	%rd10, %rd6, %rd1, %rd2;
	shl.b64 	%rd11, %rd10, 3;
	add.s64 	%rd12, %rd9, %rd11;
	ld.global.f64 	%fd1, [%rd12];
	st.shared.f64 	[%r6], %fd1;
	bra.uni 	$L__BB1_3;
$L__BB1_2:
	mov.b64 	%rd8, 0;
	st.shared.u64 	[%r6], %rd8;
$L__BB1_3:
	bar.sync 	0;
	setp.lt.u32 	%p2, %r19, 2;
	@%p2 bra 	$L__BB1_7;
$L__BB1_4:
	shr.u32 	%r8, %r19, 1;
	setp.ge.u32 	%p3, %r1, %r8;
	@%p3 bra 	$L__BB1_6;
	shl.b32 	%r17, %r8, 3;
	add.s32 	%r18, %r6, %r17;
	ld.shared.f64 	%fd2, [%r18];
	ld.shared.f64 	%fd3, [%r6];
	add.f64 	%fd4, %fd2, %fd3;
	st.shared.f64 	[%r6], %fd4;
$L__BB1_6:
	bar.sync 	0;
	setp.gt.u32 	%p4, %r19, 3;
	mov.u32 	%r19, %r8;
	@%p4 bra 	$L__BB1_4;
$L__BB1_7:
	setp.ne.s32 	%p5, %r4, 0;
	@%p5 bra 	$L__BB1_9;
	ld.shared.f64 	%fd5, [%r5];
	cvt.u64.u32 	%rd13, %r2;
	mad.lo.s64 	%rd14, %rd6, %rd13, %rd1;
	cvta.to.global.u64 	%rd15, %rd3;
	shl.b64 	%rd16, %rd14, 3;
	add.s64 	%rd17, %rd15, %rd16;
	st.global.f64 	[%rd17], %fd5;
$L__BB1_9:
	ret;

}


// ===== COMPILED SASS (sm_100) =====

	.target	sm_100

	.elftype	@"ET_EXEC"


//--------------------- .note.nv.tkinfo           --------------------------
	.section	.note.nv.tkinfo,"",@"SHT_NOTE"
	.sectionflags	@"SHF_NOTE_NV_TKINFO"
	.tkinfo
        /*0018*/ 	.word	0x00000002
        /*0030*/ 	.string	""
        /*0030*/ 	.string	"ptxas"
        /*0030*/ 	.string	"Cuda compilation tools, release 13.0, V13.0.88"
        /*0030*/ 	.string	"Build cuda_13.0.r13.0/compiler.36424714_0"
        /*0030*/ 	.string	"-arch sm_100 -m 64 "



//--------------------- .note.nv.cuinfo           --------------------------
	.section	.note.nv.cuinfo,"",@"SHT_NOTE"
	.sectionflags	@"SHF_NOTE_NV_CUINFO"
        /*0018*/ 	.short	0x0002
        /*001a*/ 	.short	0x0064
        /*001c*/ 	.short	0x0082
	.zero		2


//--------------------- .nv.info                  --------------------------
	.section	.nv.info,"",@"SHT_CUDA_INFO"
	.align	4


	//----- nvinfo : EIATTR_REGCOUNT
	.align		4
        /*0000*/ 	.byte	0x04, 0x2f
        /*0002*/ 	.short	(.L_1 - .L_0)
	.align		4
.L_0:
        /*0004*/ 	.word	index@(_Z19gpu_map_vec_mat_mulPKdS0_Pdl)
        /*0008*/ 	.word	0x0000000d


	//----- nvinfo : EIATTR_FRAME_SIZE
	.align		4
.L_1:
        /*000c*/ 	.byte	0x04, 0x11
        /*000e*/ 	.short	(.L_3 - .L_2)
	.align		4
.L_2:
        /*0010*/ 	.word	index@(_Z19gpu_map_vec_mat_mulPKdS0_Pdl)
        /*0014*/ 	.word	0x00000000


	//----- nvinfo : EIATTR_REGCOUNT
	.align		4
.L_3:
        /*0018*/ 	.byte	0x04, 0x2f
        /*001a*/ 	.short	(.L_5 - .L_4)
	.align		4
.L_4:
        /*001c*/ 	.word	index@(_Z22gpu_reduce_vec_mat_mulPdPKdl)
        /*0020*/ 	.word	0x0000000f


	//----- nvinfo : EIATTR_FRAME_SIZE
	.align		4
.L_5:
        /*0024*/ 	.byte	0x04, 0x11
        /*0026*/ 	.short	(.L_7 - .L_6)
	.align		4
.L_6:
        /*0028*/ 	.word	index@(_Z22gpu_reduce_vec_mat_mulPdPKdl)
        /*002c*/ 	.word	0x00000000


	//----- nvinfo : EIATTR_MIN_STACK_SIZE
	.align		4
.L_7:
        /*0030*/ 	.byte	0x04, 0x12
        /*0032*/ 	.short	(.L_9 - .L_8)
	.align		4
.L_8:
        /*0034*/ 	.word	index@(_Z22gpu_reduce_vec_mat_mulPdPKdl)
        /*0038*/ 	.word	0x00000000


	//----- nvinfo : EIATTR_MIN_STACK_SIZE
	.align		4
.L_9:
        /*003c*/ 	.byte	0x04, 0x12
        /*003e*/ 	.short	(.L_11 - .L_10)
	.align		4
.L_10:
        /*0040*/ 	.word	index@(_Z19gpu_map_vec_mat_mulPKdS0_Pdl)
        /*0044*/ 	.word	0x00000000
.L_11:


//--------------------- .nv.compat                --------------------------
	.section	.nv.compat,"",@"SHT_CUDA_COMPAT_INFO"
	.align	4
        /*0000*/ 	.byte	0x02, 0x09, 0x00, 0x00, 0x02, 0x02, 0x01, 0x00, 0x02, 0x05, 0x05, 0x00, 0x03, 0x07, 0x01, 0x01
        /*0010*/ 	.byte	0x02, 0x03, 0x00, 0x00, 0x02, 0x06, 0x01, 0x00, 0x04, 0x0b, 0x08, 0x00, 0x01, 0x00, 0x00, 0x00
        /*0020*/ 	.byte	0x00, 0x00, 0x00, 0x00


//--------------------- .nv.info._Z22gpu_reduce_vec_mat_mulPdPKdl --------------------------
	.section	.nv.info._Z22gpu_reduce_vec_mat_mulPdPKdl,"",@"SHT_CUDA_INFO"
	.sectionflags	@""
	.align	4


	//----- nvinfo : EIATTR_CUDA_API_VERSION
	.align		4
        /*0000*/ 	.byte	0x04, 0x37
        /*0002*/ 	.short	(.L_13 - .L_12)
.L_12:
        /*0004*/ 	.word	0x00000082


	//----- nvinfo : EIATTR_KPARAM_INFO
	.align		4
.L_13:
        /*0008*/ 	.byte	0x04, 0x17
        /*000a*/ 	.short	(.L_15 - .L_14)
.L_14:
        /*000c*/ 	.word	0x00000000
        /*0010*/ 	.short	0x0002
        /*0012*/ 	.short	0x0010
        /*0014*/ 	.byte	0x00, 0xf0, 0x21, 0x00


	//----- nvinfo : EIATTR_KPARAM_INFO
	.align		4
.L_15:
        /*0018*/ 	.byte	0x04, 0x17
        /*001a*/ 	.short	(.L_17 - .L_16)
.L_16:
        /*001c*/ 	.word	0x00000000
        /*0020*/ 	.short	0x0001
        /*0022*/ 	.short	0x0008
        /*0024*/ 	.byte	0x00, 0xf5, 0x21, 0x00


	//----- nvinfo : EIATTR_KPARAM_INFO
	.align		4
.L_17:
        /*0028*/ 	.byte	0x04, 0x17
        /*002a*/ 	.short	(.L_19 - .L_18)
.L_18:
        /*002c*/ 	.word	0x00000000
        /*0030*/ 	.short	0x0000
        /*0032*/ 	.short	0x0000
        /*0034*/ 	.byte	0x00, 0xf5, 0x21, 0x00


	//----- nvinfo : EIATTR_SPARSE_MMA_MASK
	.align		4
.L_19:
        /*0038*/ 	.byte	0x03, 0x50
        /*003a*/ 	.short	0x0000


	//----- nvinfo : EIATTR_MAXREG_COUNT
	.align		4
        /*003c*/ 	.byte	0x03, 0x1b
        /*003e*/ 	.short	0x00ff


	//----- nvinfo : EIATTR_NUM_BARRIERS
	.align		4
        /*0040*/ 	.byte	0x02, 0x4c
        /*0042*/ 	.byte	0x01
	.zero		1


	//----- nvinfo : EIATTR_MERCURY_ISA_VERSION
	.align		4
        /*0044*/ 	.byte	0x03, 0x5f
        /*0046*/ 	.short	0x0101


	//----- nvinfo : EIATTR_VRC_CTA_INIT_COUNT
	.align		4
        /*0048*/ 	.byte	0x02, 0x4a
	.zero		1
	.zero		1


	//----- nvinfo : EIATTR_EXIT_INSTR_OFFSETS
	.align		4
        /*004c*/ 	.byte	0x04, 0x1c
        /*004e*/ 	.short	(.L_21 - .L_20)


	//   ....[0]....
.L_20:
        /*0050*/ 	.word	0x00000310


	//   ....[1]....
        /*0054*/ 	.word	0x000003a0


	//----- nvinfo : EIATTR_CBANK_PARAM_SIZE
	.align		4
.L_21:
        /*0058*/ 	.byte	0x03, 0x19
        /*005a*/ 	.short	0x0018


	//----- nvinfo : EIATTR_PARAM_CBANK
	.align		4
        /*005c*/ 	.byte	0x04, 0x0a
        /*005e*/ 	.short	(.L_23 - .L_22)
	.align		4
.L_22:
        /*0060*/ 	.word	index@(.nv.constant0._Z22gpu_reduce_vec_mat_mulPdPKdl)
        /*0064*/ 	.short	0x0380
        /*0066*/ 	.short	0x0018


	//----- nvinfo : EIATTR_SW_WAR
	.align		4
.L_23:
        /*0068*/ 	.byte	0x04, 0x36
        /*006a*/ 	.short	(.L_25 - .L_24)
.L_24:
        /*006c*/ 	.word	0x00000008
.L_25:


//--------------------- .nv.info._Z19gpu_map_vec_mat_mulPKdS0_Pdl --------------------------
	.section	.nv.info._Z19gpu_map_vec_mat_mulPKdS0_Pdl,"",@"SHT_CUDA_INFO"
	.sectionflags	@""
	.align	4


	//----- nvinfo : EIATTR_CUDA_API_VERSION
	.align		4
        /*0000*/ 	.byte	0x04, 0x37
        /*0002*/ 	.short	(.L_27 - .L_26)
.L_26:
        /*0004*/ 	.word	0x00000082


	//----- nvinfo : EIATTR_KPARAM_INFO
	.align		4
.L_27:
        /*0008*/ 	.byte	0x04, 0x17
        /*000a*/ 	.short	(.L_29 - .L_28)
.L_28:
        /*000c*/ 	.word	0x00000000
        /*0010*/ 	.short	0x0003
        /*0012*/ 	.short	0x0018
        /*0014*/ 	.byte	0x00, 0xf0, 0x21, 0x00


	//----- nvinfo : EIATTR_KPARAM_INFO
	.align		4
.L_29:
        /*0018*/ 	.byte	0x04, 0x17
        /*001a*/ 	.short	(.L_31 - .L_30)
.L_30:
        /*001c*/ 	.word	0x00000000
        /*0020*/ 	.short	0x0002
        /*0022*/ 	.short	0x0010
        /*0024*/ 	.byte	0x00, 0xf5, 0x21, 0x00


	//----- nvinfo : EIATTR_KPARAM_INFO
	.align		4
.L_31:
        /*0028*/ 	.byte	0x04, 0x17
        /*002a*/ 	.short	(.L_33 - .L_32)
.L_32:
        /*002c*/ 	.word	0x00000000
        /*0030*/ 	.short	0x0001
        /*0032*/ 	.short	0x0008
        /*0034*/ 	.byte	0x00, 0xf5, 0x21, 0x00


	//----- nvinfo : EIATTR_KPARAM_INFO
	.align		4
.L_33:
        /*0038*/ 	.byte	0x04, 0x17
        /*003a*/ 	.short	(.L_35 - .L_34)
.L_34:
        /*003c*/ 	.word	0x00000000
        /*0040*/ 	.short	0x0000
        /*0042*/ 	.short	0x0000
        /*0044*/ 	.byte	0x00, 0xf5, 0x21, 0x00


	//----- nvinfo : EIATTR_SPARSE_MMA_MASK
	.align		4
.L_35:
        /*0048*/ 	.byte	0x03, 0x50
        /*004a*/ 	.short	0x0000


	//----- nvinfo : EIATTR_MAXREG_COUNT
	.align		4
        /*004c*/ 	.byte	0x03, 0x1b
        /*004e*/ 	.short	0x00ff


	//----- nvinfo : EIATTR_MERCURY_ISA_VERSION
	.align		4
        /*0050*/ 	.byte	0x03, 0x5f
        /*0052*/ 	.short	0x0101


	//----- nvinfo : EIATTR_VRC_CTA_INIT_COUNT
	.align		4
        /*0054*/ 	.byte	0x02, 0x4a
	.zero		1
	.zero		1


	//----- nvinfo : EIATTR_EXIT_INSTR_OFFSETS
	.align		4
        /*0058*/ 	.byte	0x04, 0x1c
        /*005a*/ 	.short	(.L_37 - .L_36)


	//   ....[0]....
.L_36:
        /*005c*/ 	.word	0x00000090


	//   ....[1]....
        /*0060*/ 	.word	0x00000220


	//----- nvinfo : EIATTR_CBANK_PARAM_SIZE
	.align		4
.L_37:
        /*0064*/ 	.byte	0x03, 0x19
        /*0066*/ 	.short	0x0020


	//----- nvinfo : EIATTR_PARAM_CBANK
	.align		4
        /*0068*/ 	.byte	0x04, 0x0a
        /*006a*/ 	.short	(.L_39 - .L_38)
	.align		4
.L_38:
        /*006c*/ 	.word	index@(.nv.constant0._Z19gpu_map_vec_mat_mulPKdS0_Pdl)
        /*0070*/ 	.short	0x0380
        /*0072*/ 	.short	0x0020


	//----- nvinfo : EIATTR_SW_WAR
	.align		4
.L_39:
        /*0074*/ 	.byte	0x04, 0x36
        /*0076*/ 	.short	(.L_41 - .L_40)
.L_40:
        /*0078*/ 	.word	0x00000008
.L_41:


//--------------------- .nv.callgraph             --------------------------
	.section	.nv.callgraph,"",@"SHT_CUDA_CALLGRAPH"
	.align	4
	.sectionentsize	8
	.align		4
        /*0000*/ 	.word	0x00000000
	.align		4
        /*0004*/ 	.word	0xffffffff
	.align		4
        /*0008*/ 	.word	0x00000000
	.align		4
        /*000c*/ 	.word	0xfffffffe
	.align		4
        /*0010*/ 	.word	0x00000000
	.align		4
        /*0014*/ 	.word	0xfffffffd
	.align		4
        /*0018*/ 	.word	0x00000000
	.align		4
        /*001c*/ 	.word	0xfffffffc


//--------------------- .text._Z22gpu_reduce_vec_mat_mulPdPKdl --------------------------
	.section	.text._Z22gpu_reduce_vec_mat_mulPdPKdl,"ax",@progbits
	.align	128
        .global         _Z22gpu_reduce_vec_mat_mulPdPKdl
        .type           _Z22gpu_reduce_vec_mat_mulPdPKdl,@function
        .size           _Z22gpu_reduce_vec_mat_mulPdPKdl,(.L_x_4 - _Z22gpu_reduce_vec_mat_mulPdPKdl)
        .other          _Z22gpu_reduce_vec_mat_mulPdPKdl,@"STO_CUDA_ENTRY STV_DEFAULT"
_Z22gpu_reduce_vec_mat_mulPdPKdl:
.text._Z22gpu_reduce_vec_mat_mulPdPKdl:
[----:B------:R-:W-:Y:S01]  /*0000*/  LDC R1, c[0x0][0x37c] ;  /* 0x0000df00ff017b82 */ /* 0x000fe20000000800 */
[----:B------:R-:W0:Y:S07]  /*0010*/  S2R R0, SR_TID.X ;  /* 0x0000000000007919 */ /* 0x000e2e0000002100 */
[----:B------:R-:W0:Y:S01]  /*0020*/  LDC R3, c[0x0][0x360] ;  /* 0x0000d800ff037b82 */ /* 0x000e220000000800 */
[----:B------:R-:W1:Y:S01]  /*0030*/  LDCU.64 UR10, c[0x0][0x390] ;  /* 0x00007200ff0a77ac */ /* 0x000e620008000a00 */
[----:B------:R-:W2:Y:S01]  /*0040*/  S2R R11, SR_TID.Y ;  /* 0x00000000000b7919 */ /* 0x000ea20000002200 */
[----:B------:R-:W3:Y:S05]  /*0050*/  LDCU.64 UR6, c[0x0][0x358] ;  /* 0x00006b00ff0677ac */ /* 0x000eea0008000a00 */
[----:B------:R-:W0:Y:S08]  /*0060*/  S2UR UR4, SR_CTAID.X ;  /* 0x00000000000479c3 */ /* 0x000e300000002500 */
[----:B------:R-:W2:Y:S08]  /*0070*/  S2UR UR8, SR_CTAID.Y ;  /* 0x00000000000879c3 */ /* 0x000eb00000002600 */
[----:B------:R-:W2:Y:S01]  /*0080*/  LDC R4, c[0x0][0x364] ;  /* 0x0000d900ff047b82 */ /* 0x000ea20000000800 */
[----:B0-----:R-:W-:-:S05]  /*0090*/  IMAD R2, R3, UR4, R0 ;  /* 0x0000000403027c24 */ /* 0x001fca000f8e0200 */
[----:B------:R-:W-:Y:S01]  /*00a0*/  SHF.R.S32.HI R3, RZ, 0x1f, R2 ;  /* 0x0000001fff037819 */ /* 0x000fe20000011402 */
[----:B--2---:R-:W-:-:S05]  /*00b0*/  IMAD R6, R4, UR8, R11 ;  /* 0x0000000804067c24 */ /* 0x004fca000f8e020b */
[----:B------:R-:W-:-:S04]  /*00c0*/  ISETP.GT.U32.AND P0, PT, R2, R6, PT ;  /* 0x000000060200720c */ /* 0x000fc80003f04070 */
[----:B------:R-:W-:-:S04]  /*00d0*/  ISETP.GT.AND.EX P0, PT, R3, RZ, PT, P0 ;  /* 0x000000ff0300720c */ /* 0x000fc80003f04300 */
[----:B------:R-:W-:Y:S02]  /*00e0*/  SEL R5, R2, R6, P0 ;  /* 0x0000000602057207 */ /* 0x000fe40000000000 */
[----:B------:R-:W-:Y:S02]  /*00f0*/  SEL R7, R3, RZ, P0 ;  /* 0x000000ff03077207 */ /* 0x000fe40000000000 */
[----:B-1----:R-:W-:-:S04]  /*0100*/  ISETP.GE.U32.AND P0, PT, R5, UR10, PT ;  /* 0x0000000a05007c0c */ /* 0x002fc8000bf06070 */
[----:B------:R-:W-:-:S13]  /*0110*/  ISETP.GE.AND.EX P0, PT, R7, UR11, PT, P0 ;  /* 0x0000000b07007c0c */ /* 0x000fda000bf06300 */
[----:B------:R-:W0:Y:S01]  /*0120*/  @!P0 LDC.64 R8, c[0x0][0x388] ;  /* 0x0000e200ff088b82 */ /* 0x000e220000000a00 */
[----:B------:R-:W-:Y:S02]  /*0130*/  @!P0 IMAD R5, R3, UR10, RZ ;  /* 0x0000000a03058c24 */ /* 0x000fe4000f8e02ff */
[----:B------:R-:W-:Y:S02]  /*0140*/  @!P0 IMAD.MOV.U32 R7, RZ, RZ, RZ ;  /* 0x000000ffff078224 */ /* 0x000fe400078e00ff */
[C---:B------:R-:W-:Y:S02]  /*0150*/  @!P0 IMAD R5, R2.reuse, UR11, R5 ;  /* 0x0000000b02058c24 */ /* 0x040fe4000f8e0205 */
[----:B------:R-:W-:-:S04]  /*0160*/  @!P0 IMAD.WIDE.U32 R6, R2, UR10, R6 ;  /* 0x0000000a02068c25 */ /* 0x000fc8000f8e0006 */
[----:B------:R-:W-:Y:S01]  /*0170*/  @!P0 IMAD.IADD R5, R7, 0x1, R5 ;  /* 0x0000000107058824 */ /* 0x000fe200078e0205 */
[----:B0-----:R-:W-:-:S04]  /*0180*/  @!P0 LEA R8, P1, R6, R8, 0x3 ;  /* 0x0000000806088211 */ /* 0x001fc800078218ff */
[----:B------:R-:W-:-:S05]  /*0190*/  @!P0 LEA.HI.X R9, R6, R9, R5, 0x3, P1 ;  /* 0x0000000906098211 */ /* 0x000fca00008f1c05 */
[----:B---3--:R-:W2:Y:S01]  /*01a0*/  @!P0 LDG.E.64 R6, desc[UR6][R8.64] ;  /* 0x0000000608068981 */ /* 0x008ea2000c1e1b00 */
[----:B------:R-:W0:Y:S01]  /*01b0*/  S2UR UR5, SR_CgaCtaId ;  /* 0x00000000000579c3 */ /* 0x000e220000008800 */
[----:B------:R-:W-:Y:S01]  /*01c0*/  UMOV UR4, 0x400 ;  /* 0x0000040000047882 */ /* 0x000fe20000000000 */
[----:B------:R-:W-:Y:S02]  /*01d0*/  ISETP.GE.U32.AND P2, PT, R4, 0x2, PT ;  /* 0x000000020400780c */ /* 0x000fe40003f46070 */
[----:B------:R-:W-:Y:S01]  /*01e0*/  ISETP.NE.AND P1, PT, R11, RZ, PT ;  /* 0x000000ff0b00720c */ /* 0x000fe20003f25270 */
[----:B0-----:R-:W-:-:S06]  /*01f0*/  ULEA UR4, UR5, UR4, 0x18 ;  /* 0x0000000405047291 */ /* 0x001fcc000f8ec0ff */
[----:B------:R-:W-:-:S05]  /*0200*/  LEA R5, R0, UR4, 0x8 ;  /* 0x0000000400057c11 */ /* 0x000fca000f8e40ff */
[----:B------:R-:W-:-:S05]  /*0210*/  IMAD R11, R11, 0x8, R5 ;  /* 0x000000080b0b7824 */ /* 0x000fca00078e0205 */
[----:B--2---:R0:W-:Y:S04]  /*0220*/  @!P0 STS.64 [R11], R6 ;  /* 0x000000060b008388 */ /* 0x0041e80000000a00 */
[----:B------:R0:W-:Y:S01]  /*0230*/  @P0 STS.64 [R11], RZ ;  /* 0x000000ff0b000388 */ /* 0x0001e20000000a00 */
[----:B------:R-:W-:Y:S06]  /*0240*/  BAR.SYNC.DEFER_BLOCKING 0x0 ;  /* 0x0000000000007b1d */ /* 0x000fec0000010000 */
[----:B------:R-:W-:Y:S05]  /*0250*/  @!P2 BRA `(.L_x_0) ;  /* 0x00000000002ca947 */ /* 0x000fea0003800000 */
.L_x_1:
[----:B------:R-:W-:-:S04]  /*0260*/  SHF.R.U32.HI R12, RZ, 0x1, R4 ;  /* 0x00000001ff0c7819 */ /* 0x000fc80000011604 */
[----:B------:R-:W-:-:S13]  /*0270*/  ISETP.GE.U32.AND P0, PT, R0, R12, PT ;  /* 0x0000000c0000720c */ /* 0x000fda0003f06070 */
[----:B------:R-:W-:Y:S01]  /*0280*/  @!P0 IMAD R10, R12, 0x8, R11 ;  /* 0x000000080c0a8824 */ /* 0x000fe200078e020b */
[----:B------:R-:W-:Y:S04]  /*0290*/  @!P0 LDS.64 R8, [R11] ;  /* 0x000000000b088984 */ /* 0x000fe80000000a00 */
[----:B0-----:R-:W0:Y:S02]  /*02a0*/  @!P0 LDS.64 R6, [R10] ;  /* 0x000000000a068984 */ /* 0x001e240000000a00 */
[----:B0-----:R-:W-:-:S07]  /*02b0*/  @!P0 DADD R6, R6, R8 ;  /* 0x0000000006068229 */ /* 0x001fce0000000008 */
[----:B------:R1:W-:Y:S01]  /*02c0*/  @!P0 STS.64 [R11], R6 ;  /* 0x000000060b008388 */ /* 0x0003e20000000a00 */
[----:B------:R-:W-:Y:S01]  /*02d0*/  BAR.SYNC.DEFER_BLOCKING 0x0 ;  /* 0x0000000000007b1d */ /* 0x000fe20000010000 */
[----:B------:R-:W-:Y:S01]  /*02e0*/  ISETP.GT.U32.AND P0, PT, R4, 0x3, PT ;  /* 0x000000030400780c */ /* 0x000fe20003f04070 */
[----:B------:R-:W-:-:S12]  /*02f0*/  IMAD.MOV.U32 R4, RZ, RZ, R12 ;  /* 0x000000ffff047224 */ /* 0x000fd800078e000c */
[----:B-1----:R-:W-:Y:S05]  /*0300*/  @P0 BRA `(.L_x_1) ;  /* 0xfffffffc00d40947 */ /* 0x002fea000383ffff */
.L_x_0:
[----:B------:R-:W-:Y:S05]  /*0310*/  @P1 EXIT ;  /* 0x000000000000194d */ /* 0x000fea0003800000 */
[----:B------:R-:W1:Y:S01]  /*0320*/  LDS.64 R4, [R5] ;  /* 0x0000000005047984 */ /* 0x000e620000000a00 */
[----:B0-----:R-:W0:Y:S01]  /*0330*/  LDC.64 R6, c[0x0][0x390] ;  /* 0x0000e400ff067b82 */ /* 0x001e220000000a00 */
[----:B------:R-:W2:Y:S01]  /*0340*/  LDCU.64 UR4, c[0x0][0x380] ;  /* 0x00007000ff0477ac */ /* 0x000ea20008000a00 */
[----:B0-----:R-:W-:-:S04]  /*0350*/  IMAD.WIDE.U32 R2, R6, UR8, R2 ;  /* 0x0000000806027c25 */ /* 0x001fc8000f8e0002 */
[----:B------:R-:W-:Y:S01]  /*0360*/  IMAD R3, R7, UR8, R3 ;  /* 0x0000000807037c24 */ /* 0x000fe2000f8e0203 */
[----:B--2---:R-:W-:-:S04]  /*0370*/  LEA R6, P0, R2, UR4, 0x3 ;  /* 0x0000000402067c11 */ /* 0x004fc8000f8018ff */
[----:B------:R-:W-:-:S05]  /*0380*/  LEA.HI.X R7, R2, UR5, R3, 0x3, P0 ;  /* 0x0000000502077c11 */ /* 0x000fca00080f1c03 */
[----:B-1----:R-:W-:Y:S01]  /*0390*/  STG.E.64 desc[UR6][R6.64], R4 ;  /* 0x0000000406007986 */ /* 0x002fe2000c101b06 */
[----:B------:R-:W-:Y:S05]  /*03a0*/  EXIT ;  /* 0x000000000000794d */ /* 0x000fea0003800000 */
.L_x_2:
[----:B------:R-:W-:-:S00]  /*03b0*/  BRA `(.L_x_2) ;  /* 0xfffffffc00fc7947 */ /* 0x000fc0000383ffff */
[----:B------:R-:W-:-:S00]  /*03c0*/  NOP ;  /* 0x0000000000007918 */ /* 0x000fc00000000000 */
        /* <DEDUP_REMOVED lines=11> */
.L_x_4:


//--------------------- .text._Z19gpu_map_vec_mat_mulPKdS0_Pdl --------------------------
	.section	.text._Z19gpu_map_vec_mat_mulPKdS0_Pdl,"ax",@progbits
	.align	128
        .global         _Z19gpu_map_vec_mat_mulPKdS0_Pdl
        .type           _Z19gpu_map_vec_mat_mulPKdS0_Pdl,@function
        .size           _Z19gpu_map_vec_mat_mulPKdS0_Pdl,(.L_x_5 - _Z19gpu_map_vec_mat_mulPKdS0_Pdl)
        .other          _Z19gpu_map_vec_mat_mulPKdS0_Pdl,@"STO_CUDA_ENTRY STV_DEFAULT"
_Z19gpu_map_vec_mat_mulPKdS0_Pdl:
.text._Z19gpu_map_vec_mat_mulPKdS0_Pdl:
[----:B------:R-:W-:Y:S01]  /*0000*/  LDC R1, c[0x0][0x37c] ;  /* 0x0000df00ff017b82 */ /* 0x000fe20000000800 */
[----:B------:R-:W0:Y:S07]  /*0010*/  S2R R0, SR_TID.X ;  /* 0x0000000000007919 */ /* 0x000e2e0000002100 */
[----:B------:R-:W0:Y:S01]  /*0020*/  S2UR UR4, SR_CTAID.X ;  /* 0x00000000000479c3 */ /* 0x000e220000002500 */
[----:B------:R-:W1:Y:S07]  /*0030*/  LDCU.64 UR6, c[0x0][0x398] ;  /* 0x00007300ff0677ac */ /* 0x000e6e0008000a00 */
[----:B------:R-:W0:Y:S02]  /*0040*/  LDC R3, c[0x0][0x360] ;  /* 0x0000d800ff037b82 */ /* 0x000e240000000800 */
[----:B0-----:R-:W-:-:S05]  /*0050*/  IMAD R3, R3, UR4, R0 ;  /* 0x0000000403037c24 */ /* 0x001fca000f8e0200 */
[----:B-1----:R-:W-:Y:S02]  /*0060*/  ISETP.GE.U32.AND P0, PT, R3, UR6, PT ;  /* 0x0000000603007c0c */ /* 0x002fe4000bf06070 */
[----:B------:R-:W-:-:S04]  /*0070*/  SHF.R.S32.HI R0, RZ, 0x1f, R3 ;  /* 0x0000001fff007819 */ /* 0x000fc80000011403 */
[----:B------:R-:W-:-:S13]  /*0080*/  ISETP.GE.AND.EX P0, PT, R0, UR7, PT, P0 ;  /* 0x0000000700007c0c */ /* 0x000fda000bf06300 */
[----:B------:R-:W-:Y:S05]  /*0090*/  @P0 EXIT ;  /* 0x000000000000094d */ /* 0x000fea0003800000 */
[----:B------:R-:W0:Y:S01]  /*00a0*/  S2R R4, SR_TID.Y ;  /* 0x0000000000047919 */ /* 0x000e220000002200 */
[----:B------:R-:W0:Y:S01]  /*00b0*/  LDCU UR4, c[0x0][0x364] ;  /* 0x00006c80ff0477ac */ /* 0x000e220008000800 */
[----:B------:R-:W1:Y:S01]  /*00c0*/  LDC.64 R8, c[0x0][0x388] ;  /* 0x0000e200ff087b82 */ /* 0x000e620000000a00 */
[----:B------:R-:W-:Y:S01]  /*00d0*/  IMAD R0, R0, UR6, RZ ;  /* 0x0000000600007c24 */ /* 0x000fe2000f8e02ff */
[----:B------:R-:W0:Y:S01]  /*00e0*/  S2R R5, SR_CTAID.Y ;  /* 0x0000000000057919 */ /* 0x000e220000002600 */
[----:B------:R-:W2:Y:S02]  /*00f0*/  LDCU.64 UR8, c[0x0][0x380] ;  /* 0x00007000ff0877ac */ /* 0x000ea40008000a00 */
[----:B------:R-:W-:Y:S02]  /*0100*/  IMAD R7, R3, UR7, R0 ;  /* 0x0000000703077c24 */ /* 0x000fe4000f8e0200 */
[----:B0-----:R-:W-:Y:S01]  /*0110*/  IMAD R4, R5, UR4, R4 ;  /* 0x0000000405047c24 */ /* 0x001fe2000f8e0204 */
[----:B------:R-:W0:Y:S01]  /*0120*/  LDCU.64 UR4, c[0x0][0x358] ;  /* 0x00006b00ff0477ac */ /* 0x000e220008000a00 */
[----:B------:R-:W-:-:S02]  /*0130*/  IMAD.MOV.U32 R5, RZ, RZ, RZ ;  /* 0x000000ffff057224 */ /* 0x000fc400078e00ff */
[----:B------:R-:W-:-:S04]  /*0140*/  IMAD.WIDE.U32 R2, R3, UR6, R4 ;  /* 0x0000000603027c25 */ /* 0x000fc8000f8e0004 */
[----:B------:R-:W-:Y:S01]  /*0150*/  IMAD.SHL.U32 R0, R2, 0x8, RZ ;  /* 0x0000000802007824 */ /* 0x000fe200078e00ff */
[----:B------:R-:W-:Y:S01]  /*0160*/  IADD3 R3, PT, PT, R3, R7, RZ ;  /* 0x0000000703037210 */ /* 0x000fe20007ffe0ff */
[----:B-1----:R-:W-:-:S03]  /*0170*/  IMAD.WIDE.U32 R4, R4, 0x8, R8 ;  /* 0x0000000804047825 */ /* 0x002fc600078e0008 */
[----:B------:R-:W-:Y:S02]  /*0180*/  SHF.L.U64.HI R10, R2, 0x3, R3 ;  /* 0x00000003020a7819 */ /* 0x000fe40000010203 */
[----:B--2---:R-:W-:Y:S01]  /*0190*/  IADD3 R6, P0, PT, R0, UR8, RZ ;  /* 0x0000000800067c10 */ /* 0x004fe2000ff1e0ff */
[----:B0-----:R-:W2:Y:S03]  /*01a0*/  LDG.E.64 R4, desc[UR4][R4.64] ;  /* 0x0000000404047981 */ /* 0x001ea6000c1e1b00 */
[----:B------:R-:W-:Y:S01]  /*01b0*/  IADD3.X R7, PT, PT, R10, UR9, RZ, P0, !PT ;  /* 0x000000090a077c10 */ /* 0x000fe200087fe4ff */
[----:B------:R-:W0:Y:S04]  /*01c0*/  LDCU.64 UR8, c[0x0][0x390] ;  /* 0x00007200ff0877ac */ /* 0x000e280008000a00 */
[----:B------:R-:W2:Y:S01]  /*01d0*/  LDG.E.64 R2, desc[UR4][R6.64] ;  /* 0x0000000406027981 */ /* 0x000ea2000c1e1b00 */
[----:B0-----:R-:W-:-:S04]  /*01e0*/  IADD3 R8, P0, PT, R0, UR8, RZ ;  /* 0x0000000800087c10 */ /* 0x001fc8000ff1e0ff */
[----:B------:R-:W-:Y:S01]  /*01f0*/  IADD3.X R9, PT, PT, R10, UR9, RZ, P0, !PT ;  /* 0x000000090a097c10 */ /* 0x000fe200087fe4ff */
[----:B--2---:R-:W-:-:S07]  /*0200*/  DMUL R2, R2, R4 ;  /* 0x0000000402027228 */ /* 0x004fce0000000000 */
[----:B------:R-:W-:Y:S01]  /*0210*/  STG.E.64 desc[UR4][R8.64], R2 ;  /* 0x0000000208007986 */ /* 0x000fe2000c101b04 */
[----:B------:R-:W-:Y:S05]  /*0220*/  EXIT ;  /* 0x000000000000794d */ /* 0x000fea0003800000 */
.L_x_3:
        /* <DEDUP_REMOVED lines=13> */
.L_x_5:


//--------------------- .nv.shared._Z22gpu_reduce_vec_mat_mulPdPKdl --------------------------
	.section	.nv.shared._Z22gpu_reduce_vec_mat_mulPdPKdl,"aw",@nobits
	.sectionflags	@""
	.align	8
.nv.shared._Z22gpu_reduce_vec_mat_mulPdPKdl:
	.zero		9216


//--------------------- .nv.shared.reserved.0     --------------------------
	.section	.nv.shared.reserved.0,"aw",@nobits
	.weak		__nv_reservedSMEM_offset_0_alias
	.size		__nv_reservedSMEM_offset_0_alias, 0, 64
	.other		__nv_reservedSMEM_offset_0_alias,@"STO_CUDA_RESERVED_SHARED STV_DEFAULT"
__nv_reservedSMEM_offset_0_alias:
	.zero		0
	.zero		64


//--------------------- .nv.constant0._Z22gpu_reduce_vec_mat_mulPdPKdl --------------------------
	.section	.nv.constant0._Z22gpu_reduce_vec_mat_mulPdPKdl,"a",@progbits
	.sectionflags	@""
	.align	4
.nv.constant0._Z22gpu_reduce_vec_mat_mulPdPKdl:
	.zero		920


//--------------------- .nv.constant0._Z19gpu_map_vec_mat_mulPKdS0_Pdl --------------------------
	.section	.nv.constant0._Z19gpu_map_vec_mat_mulPKdS0_Pdl,"a",@progbits
	.sectionflags	@""
	.align	4
.nv.constant0._Z19gpu_map_vec_mat_mulPKdS0_Pdl:
	.zero		928


//--------------------- SYMBOLS --------------------------

	.type		.nv.reservedSmem.offset0,@object
	.size		.nv.reservedSmem.offset0,0x4
	.type		.nv.reservedSmem.cap,@object
	.size		.nv.reservedSmem.cap,0x4
